	.headerflags	@"EF_CUDA_TEXMODE_UNIFIED EF_CUDA_64BIT_ADDRESS EF_CUDA_ACCELERATORS EF_CUDA_SM90 EF_CUDA_VIRTUAL_SM(EF_CUDA_SM90)"
	.elftype	@"ET_EXEC"


//--------------------- .nv.info                  --------------------------
	.section	.nv.info,"",@"SHT_CUDA_INFO"
	.align	4


	//----- nvinfo : EIATTR_REGCOUNT
	.align		4
        /*0000*/ 	.byte	0x04, 0x2f
        /*0002*/ 	.short	(.L_3 - .L_2)
	.align		4
.L_2:
        /*0004*/ 	.word	index@(triton_poi_fused__native_batch_norm_legit_no_training_hardtanh_24)
        /*0008*/ 	.word	0x00000018


	//----- nvinfo : EIATTR_MIN_STACK_SIZE
	.align		4
.L_3:
        /*000c*/ 	.byte	0x04, 0x12
        /*000e*/ 	.short	(.L_5 - .L_4)
	.align		4
.L_4:
        /*0010*/ 	.word	index@(triton_poi_fused__native_batch_norm_legit_no_training_hardtanh_24)
        /*0014*/ 	.word	0x00000000


	//----- nvinfo : EIATTR_FRAME_SIZE
	.align		4
.L_5:
        /*0018*/ 	.byte	0x04, 0x11
        /*001a*/ 	.short	(.L_7 - .L_6)
	.align		4
.L_6:
        /*001c*/ 	.word	index@(triton_poi_fused__native_batch_norm_legit_no_training_hardtanh_24)
        /*0020*/ 	.word	0x00000000


	//----- nvinfo : EIATTR_MIN_STACK_SIZE
	.align		4
.L_7:
        /*0024*/ 	.byte	0x04, 0x12
        /*0026*/ 	.short	(.L_9 - .L_8)
	.align		4
.L_8:
        /*0028*/ 	.word	index@(triton_poi_fused__native_batch_norm_legit_no_training_hardtanh_24)
        /*002c*/ 	.word	0x00000000
.L_9:


//--------------------- .nv.info.triton_poi_fused__native_batch_norm_legit_no_training_hardtanh_24 --------------------------
	.section	.nv.info.triton_poi_fused__native_batch_norm_legit_no_training_hardtanh_24,"",@"SHT_CUDA_INFO"
	.sectionflags	@""
	.align	4


	//----- nvinfo : EIATTR_CUDA_API_VERSION
	.align		4
        /*0000*/ 	.byte	0x04, 0x37
        /*0002*/ 	.short	(.L_11 - .L_10)
.L_10:
        /*0004*/ 	.word	0x0000007c


	//----- nvinfo : EIATTR_KPARAM_INFO
	.align		4
.L_11:
        /*0008*/ 	.byte	0x04, 0x17
        /*000a*/ 	.short	(.L_13 - .L_12)
.L_12:
        /*000c*/ 	.word	0x00000000
        /*0010*/ 	.short	0x0006
        /*0012*/ 	.short	0x0030
        /*0014*/ 	.byte	0x00, 0xf0, 0x11, 0x00


	//----- nvinfo : EIATTR_KPARAM_INFO
	.align		4
.L_13:
        /*0018*/ 	.byte	0x04, 0x17
        /*001a*/ 	.short	(.L_15 - .L_14)
.L_14:
        /*001c*/ 	.word	0x00000000
        /*0020*/ 	.short	0x0005
        /*0022*/ 	.short	0x0028
        /*0024*/ 	.byte	0x00, 0xf4, 0x21, 0x00


	//----- nvinfo : EIATTR_KPARAM_INFO
	.align		4
.L_15:
        /*0028*/ 	.byte	0x04, 0x17
        /*002a*/ 	.short	(.L_17 - .L_16)
.L_16:
        /*002c*/ 	.word	0x00000000
        /*0030*/ 	.short	0x0004
        /*0032*/ 	.short	0x0020
        /*0034*/ 	.byte	0x00, 0xf4, 0x21, 0x00


	//----- nvinfo : EIATTR_KPARAM_INFO
	.align		4
.L_17:
        /*0038*/ 	.byte	0x04, 0x17
        /*003a*/ 	.short	(.L_19 - .L_18)
.L_18:
        /*003c*/ 	.word	0x00000000
        /*0040*/ 	.short	0x0003
        /*0042*/ 	.short	0x0018
        /*0044*/ 	.byte	0x00, 0xf4, 0x21, 0x00


	//----- nvinfo : EIATTR_KPARAM_INFO
	.align		4
.L_19:
        /*0048*/ 	.byte	0x04, 0x17
        /*004a*/ 	.short	(.L_21 - .L_20)
.L_20:
        /*004c*/ 	.word	0x00000000
        /*0050*/ 	.short	0x0002
        /*0052*/ 	.short	0x0010
        /*0054*/ 	.byte	0x00, 0xf4, 0x21, 0x00


	//----- nvinfo : EIATTR_KPARAM_INFO
	.align		4
.L_21:
        /*0058*/ 	.byte	0x04, 0x17
        /*005a*/ 	.short	(.L_23 - .L_22)
.L_22:
        /*005c*/ 	.word	0x00000000
        /*0060*/ 	.short	0x0001
        /*0062*/ 	.short	0x0008
        /*0064*/ 	.byte	0x00, 0xf4, 0x21, 0x00


	//----- nvinfo : EIATTR_KPARAM_INFO
	.align		4
.L_23:
        /*0068*/ 	.byte	0x04, 0x17
        /*006a*/ 	.short	(.L_25 - .L_24)
.L_24:
        /*006c*/ 	.word	0x00000000
        /*0070*/ 	.short	0x0000
        /*0072*/ 	.short	0x0000
        /*0074*/ 	.byte	0x00, 0xf4, 0x21, 0x00


	//----- nvinfo : EIATTR_SPARSE_MMA_MASK
	.align		4
.L_25:
        /*0078*/ 	.byte	0x03, 0x50
        /*007a*/ 	.short	0x0000


	//----- nvinfo : EIATTR_MAXREG_COUNT
	.align		4
        /*007c*/ 	.byte	0x03, 0x1b
        /*007e*/ 	.short	0x00ff


	//----- nvinfo : EIATTR_EXIT_INSTR_OFFSETS
	.align		4
        /*0080*/ 	.byte	0x04, 0x1c
        /*0082*/ 	.short	(.L_27 - .L_26)


	//   ....[0]....
.L_26:
        /*0084*/ 	.word	0x00000480


	//   ....[1]....
        /*0088*/ 	.word	0x000004a0


	//----- nvinfo : EIATTR_REQNTID
	.align		4
.L_27:
        /*008c*/ 	.byte	0x04, 0x10
        /*008e*/ 	.short	(.L_29 - .L_28)
.L_28:
        /*0090*/ 	.word	0x00000100
        /*0094*/ 	.word	0x00000001
        /*0098*/ 	.word	0x00000001


	//----- nvinfo : EIATTR_CBANK_PARAM_SIZE
	.align		4
.L_29:
        /*009c*/ 	.byte	0x03, 0x19
        /*009e*/ 	.short	0x0034


	//----- nvinfo : EIATTR_PARAM_CBANK
	.align		4
        /*00a0*/ 	.byte	0x04, 0x0a
        /*00a2*/ 	.short	(.L_31 - .L_30)
	.align		4
.L_30:
        /*00a4*/ 	.word	index@(.nv.constant0.triton_poi_fused__native_batch_norm_legit_no_training_hardtanh_24)
        /*00a8*/ 	.short	0x0210
        /*00aa*/ 	.short	0x0034


	//----- nvinfo : EIATTR_SW_WAR
	.align		4
.L_31:
        /*00ac*/ 	.byte	0x04, 0x36
        /*00ae*/ 	.short	(.L_33 - .L_32)
.L_32:
        /*00b0*/ 	.word	0x00000008
.L_33:


//--------------------- .nv.callgraph             --------------------------
	.section	.nv.callgraph,"",@"SHT_CUDA_CALLGRAPH"
	.align	4
	.sectionentsize	8
	.align		4
        /*0000*/ 	.word	0x00000000
	.align		4
        /*0004*/ 	.word	0xffffffff
	.align		4
        /*0008*/ 	.word	0x00000000
	.align		4
        /*000c*/ 	.word	0xfffffffe
	.align		4
        /*0010*/ 	.word	0x00000000
	.align		4
        /*0014*/ 	.word	0xfffffffd
	.align		4
        /*0018*/ 	.word	0x00000000
	.align		4
        /*001c*/ 	.word	0xfffffffc


//--------------------- .nv.constant4             --------------------------
	.section	.nv.constant4,"a",@progbits
	.align	8
	.align		8
.nv.constant4:
        /*0000*/ 	.dword	_$_str
	.align		8
        /*0008*/ 	.dword	_$_str_$_2


//--------------------- .text.triton_poi_fused__native_batch_norm_legit_no_training_hardtanh_24 --------------------------
	.section	.text.triton_poi_fused__native_batch_norm_legit_no_training_hardtanh_24,"ax",@progbits
	.align	128
        .global         triton_poi_fused__native_batch_norm_legit_no_training_hardtanh_24
        .type           triton_poi_fused__native_batch_norm_legit_no_training_hardtanh_24,@function
        .size           triton_poi_fused__native_batch_norm_legit_no_training_hardtanh_24,(.L_x_1 - triton_poi_fused__native_batch_norm_legit_no_training_hardtanh_24)
        .other          triton_poi_fused__native_batch_norm_legit_no_training_hardtanh_24,@"STO_CUDA_ENTRY STV_DEFAULT"
triton_poi_fused__native_batch_norm_legit_no_training_hardtanh_24:
.text.triton_poi_fused__native_batch_norm_legit_no_training_hardtanh_24:
[----:B------:R-:W0:Y:S01]  /*0000*/  LDC R1, c[0x0][0x28] ;  /* 0x00000a00ff017b82 */ /* 0x000e220000000800 */
[----:B------:R-:W1:Y:S01]  /*0010*/  S2R R0, SR_TID.X ;  /* 0x0000000000007919 */ /* 0x000e620000002100 */
[----:B------:R-:W-:-:S06]  /*0020*/  HFMA2.MMA R2, -RZ, RZ, 0, 0 ;  /* 0x00000000ff027435 */ /* 0x000fcc00000001ff */
[----:B------:R-:W2:Y:S01]  /*0030*/  LDC.64 R10, c[0x0][0x220] ;  /* 0x00008800ff0a7b82 */ /* 0x000ea20000000a00 */
[----:B------:R-:W-:Y:S01]  /*0040*/  ULDC.64 UR4, c[0x0][0x208] ;  /* 0x0000820000047ab9 */ /* 0x000fe20000000a00 */
[----:B------:R-:W3:Y:S06]  /*0050*/  S2R R3, SR_CTAID.X ;  /* 0x0000000000037919 */ /* 0x000eec0000002500 */
[----:B------:R-:W4:Y:S08]  /*0060*/  LDC.64 R16, c[0x0][0x218] ;  /* 0x00008600ff107b82 */ /* 0x000f300000000a00 */
[----:B------:R-:W5:Y:S08]  /*0070*/  LDC.64 R14, c[0x0][0x210] ;  /* 0x00008400ff0e7b82 */ /* 0x000f700000000a00 */
[----:B------:R-:W5:Y:S01]  /*0080*/  LDC.64 R18, c[0x0][0x228] ;  /* 0x00008a00ff127b82 */ /* 0x000f620000000a00 */
[----:B-1----:R-:W-:-:S07]  /*0090*/  IMAD.SHL.U32 R0, R0, 0x2, RZ ;  /* 0x0000000200007824 */ /* 0x002fce00078e00ff */
[----:B------:R-:W1:Y:S01]  /*00a0*/  LDC.64 R20, c[0x0][0x230] ;  /* 0x00008c00ff147b82 */ /* 0x000e620000000a00 */
[----:B------:R-:W-:-:S05]  /*00b0*/  LOP3.LUT R0, R0, 0x1fe, RZ, 0xc0, !PT ;  /* 0x000001fe00007812 */ /* 0x000fca00078ec0ff */
[----:B---3--:R-:W-:-:S04]  /*00c0*/  IMAD R3, R3, 0x200, R0 ;  /* 0x0000020003037824 */ /* 0x008fc800078e0200 */
[C---:B------:R-:W-:Y:S01]  /*00d0*/  IMAD.HI R0, R3.reuse, -0x77777777, R2 ;  /* 0x8888888903007827 */ /* 0x040fe200078e0202 */
[----:B------:R-:W-:-:S04]  /*00e0*/  ISETP.GE.AND P0, PT, R3, 0x2df00, PT ;  /* 0x0002df000300780c */ /* 0x000fc80003f06270 */
[----:B------:R-:W-:-:S04]  /*00f0*/  SHF.R.U32.HI R5, RZ, 0x1f, R0 ;  /* 0x0000001fff057819 */ /* 0x000fc80000011600 */
[----:B------:R-:W-:-:S05]  /*0100*/  LEA.HI.SX32 R5, R0, R5, 0x17 ;  /* 0x0000000500057211 */ /* 0x000fca00078fbaff */
[----:B------:R-:W-:Y:S01]  /*0110*/  IMAD R13, R5, -0x3c0, R3 ;  /* 0xfffffc40050d7824 */ /* 0x000fe200078e0203 */
[----:B------:R-:W-:-:S03]  /*0120*/  CS2R R4, SRZ ;  /* 0x0000000000047805 */ /* 0x000fc6000001ff00 */
[----:B--2---:R-:W-:-:S05]  /*0130*/  IMAD.WIDE R10, R13, 0x4, R10 ;  /* 0x000000040d0a7825 */ /* 0x004fca00078e020a */
[----:B------:R2:W3:Y:S01]  /*0140*/  @!P0 LDG.E.EL.64 R4, desc[UR4][R10.64] ;  /* 0x000000040a048981 */ /* 0x0004e2000c2e1b00 */
[----:B------:R-:W-:Y:S02]  /*0150*/  CS2R R6, SRZ ;  /* 0x0000000000067805 */ /* 0x000fe4000001ff00 */
[----:B------:R-:W-:Y:S01]  /*0160*/  CS2R R8, SRZ ;  /* 0x0000000000087805 */ /* 0x000fe2000001ff00 */
[----:B----4-:R-:W-:-:S04]  /*0170*/  IMAD.WIDE R16, R13, 0x4, R16 ;  /* 0x000000040d107825 */ /* 0x010fc800078e0210 */
[----:B-----5:R-:W-:Y:S01]  /*0180*/  IMAD.WIDE R14, R3, 0x4, R14 ;  /* 0x00000004030e7825 */ /* 0x020fe200078e020e */
[----:B------:R-:W4:Y:S01]  /*0190*/  @!P0 LDG.E.EL.64 R6, desc[UR4][R16.64] ;  /* 0x0000000410068981 */ /* 0x000f22000c2e1b00 */
[----:B--2---:R-:W-:Y:S02]  /*01a0*/  CS2R R10, SRZ ;  /* 0x00000000000a7805 */ /* 0x004fe4000001ff00 */
[C---:B0-----:R-:W-:Y:S01]  /*01b0*/  IMAD.WIDE R18, R13.reuse, 0x4, R18 ;  /* 0x000000040d127825 */ /* 0x041fe200078e0212 */
[----:B------:R0:W4:Y:S03]  /*01c0*/  @!P0 LDG.E.64 R8, desc[UR4][R14.64] ;  /* 0x000000040e088981 */ /* 0x000126000c1e1b00 */
[----:B-1----:R-:W-:Y:S01]  /*01d0*/  IMAD.WIDE R20, R13, 0x4, R20 ;  /* 0x000000040d147825 */ /* 0x002fe200078e0214 */
[----:B------:R-:W-:-:S04]  /*01e0*/  CS2R R12, SRZ ;  /* 0x00000000000c7805 */ /* 0x000fc8000001ff00 */
[----:B------:R-:W2:Y:S04]  /*01f0*/  @!P0 LDG.E.EL.64 R10, desc[UR4][R20.64] ;  /* 0x00000004140a8981 */ /* 0x000ea8000c2e1b00 */
[----:B------:R-:W2:Y:S01]  /*0200*/  @!P0 LDG.E.EL.64 R12, desc[UR4][R18.64] ;  /* 0x00000004120c8981 */ /* 0x000ea2000c2e1b00 */
[----:B0-----:R-:W-:Y:S01]  /*0210*/  MOV R15, 0x3e800000 ;  /* 0x3e800000000f7802 */ /* 0x001fe20000000f00 */
[----:B---3--:R-:W-:Y:S01]  /*0220*/  FADD R4, R4, 9.9999997473787516356e-06 ;  /* 0x3727c5ac04047421 */ /* 0x008fe20000000000 */
[----:B------:R-:W-:-:S03]  /*0230*/  FADD R5, R5, 9.9999997473787516356e-06 ;  /* 0x3727c5ac05057421 */ /* 0x000fc60000000000 */
[----:B------:R-:W0:Y:S08]  /*0240*/  MUFU.SQRT R0, R4 ;  /* 0x0000000400007308 */ /* 0x000e300000002000 */
[----:B------:R-:W1:Y:S01]  /*0250*/  MUFU.SQRT R2, R5 ;  /* 0x0000000500027308 */ /* 0x000e620000002000 */
[C---:B0-----:R-:W-:Y:S02]  /*0260*/  FSETP.GT.AND P1, PT, R0.reuse, 8.50705917302346158658e+37, PT ;  /* 0x7e8000000000780b */ /* 0x041fe40003f24000 */
[----:B------:R-:W-:-:S02]  /*0270*/  FSETP.GEU.AND P3, PT, R0, 1.175494350822287508e-38, PT ;  /* 0x008000000000780b */ /* 0x000fc40003f6e000 */
[C---:B-1----:R-:W-:Y:S02]  /*0280*/  FSETP.GT.AND P2, PT, R2.reuse, 8.50705917302346158658e+37, PT ;  /* 0x7e8000000200780b */ /* 0x042fe40003f44000 */
[----:B------:R-:W-:-:S07]  /*0290*/  FSETP.GEU.AND P4, PT, R2, 1.175494350822287508e-38, PT ;  /* 0x008000000200780b */ /* 0x000fce0003f8e000 */
[----:B------:R-:W-:-:S04]  /*02a0*/  @P1 FMUL R0, R0, 0.25 ;  /* 0x3e80000000001820 */ /* 0x000fc80000400000 */
[----:B------:R-:W-:Y:S01]  /*02b0*/  @!P3 FMUL R0, R0, 16777216 ;  /* 0x4b8000000000b820 */ /* 0x000fe20000400000 */
[----:B------:R-:W-:-:S04]  /*02c0*/  @P2 FMUL R2, R2, 0.25 ;  /* 0x3e80000002022820 */ /* 0x000fc80000400000 */
[----:B------:R-:W-:Y:S01]  /*02d0*/  @!P4 FMUL R2, R2, 16777216 ;  /* 0x4b8000000202c820 */ /* 0x000fe20000400000 */
[----:B------:R-:W0:Y:S01]  /*02e0*/  MUFU.RCP R0, R0 ;  /* 0x0000000000007308 */ /* 0x000e220000001000 */
[----:B------:R-:W-:-:S07]  /*02f0*/  FSEL R5, R15, 1, P1 ;  /* 0x3f8000000f057808 */ /* 0x000fce0000800000 */
[----:B------:R-:W1:Y:S01]  /*0300*/  MUFU.RCP R2, R2 ;  /* 0x0000000200027308 */ /* 0x000e620000001000 */
[----:B------:R-:W-:Y:S01]  /*0310*/  FSEL R15, R15, 1, P2 ;  /* 0x3f8000000f0f7808 */ /* 0x000fe20001000000 */
[----:B------:R-:W-:-:S04]  /*0320*/  @!P3 FMUL R5, R5, 16777216 ;  /* 0x4b8000000505b820 */ /* 0x000fc80000400000 */
[----:B------:R-:W-:Y:S01]  /*0330*/  @!P4 FMUL R15, R15, 16777216 ;  /* 0x4b8000000f0fc820 */ /* 0x000fe20000400000 */
[----:B0-----:R-:W-:Y:S01]  /*0340*/  FMUL R5, R0, R5 ;  /* 0x0000000500057220 */ /* 0x001fe20000400000 */
[----:B----4-:R-:W-:Y:S01]  /*0350*/  FADD R6, -R6, R8 ;  /* 0x0000000806067221 */ /* 0x010fe20000000100 */
[----:B------:R-:W-:Y:S01]  /*0360*/  FADD R7, -R7, R9 ;  /* 0x0000000907077221 */ /* 0x000fe20000000100 */
[----:B-1----:R-:W-:Y:S02]  /*0370*/  FMUL R4, R2, R15 ;  /* 0x0000000f02047220 */ /* 0x002fe40000400000 */
[----:B------:R-:W-:Y:S02]  /*0380*/  FMUL R9, R6, R5 ;  /* 0x0000000506097220 */ /* 0x000fe40000400000 */
[----:B------:R-:W-:Y:S02]  /*0390*/  FMUL R0, R7, R4 ;  /* 0x0000000407007220 */ /* 0x000fe40000400000 */
[----:B--2---:R-:W-:Y:S01]  /*03a0*/  FFMA R9, R9, R12, R10 ;  /* 0x0000000c09097223 */ /* 0x004fe2000000000a */
[----:B------:R-:W0:Y:S01]  /*03b0*/  LDC.64 R4, c[0x0][0x238] ;  /* 0x00008e00ff047b82 */ /* 0x000e220000000a00 */
[----:B------:R-:W-:-:S03]  /*03c0*/  FFMA R0, R0, R13, R11 ;  /* 0x0000000d00007223 */ /* 0x000fc6000000000b */
[C---:B------:R-:W-:Y:S02]  /*03d0*/  FSETP.GTU.AND P1, PT, R9.reuse, RZ, PT ;  /* 0x000000ff0900720b */ /* 0x040fe40003f2c000 */
[C---:B------:R-:W-:Y:S02]  /*03e0*/  FSETP.GTU.AND P2, PT, R0.reuse, RZ, PT ;  /* 0x000000ff0000720b */ /* 0x040fe40003f4c000 */
[----:B------:R-:W-:Y:S02]  /*03f0*/  FSEL R6, R9, RZ, P1 ;  /* 0x000000ff09067208 */ /* 0x000fe40000800000 */
[----:B------:R-:W-:Y:S02]  /*0400*/  FSEL R7, R0, RZ, P2 ;  /* 0x000000ff00077208 */ /* 0x000fe40001000000 */
[----:B------:R-:W-:Y:S02]  /*0410*/  FSETP.GEU.AND P3, PT, R6, 6, PT ;  /* 0x40c000000600780b */ /* 0x000fe40003f6e000 */
[----:B------:R-:W-:-:S02]  /*0420*/  FSETP.GEU.AND P4, PT, R7, 6, PT ;  /* 0x40c000000700780b */ /* 0x000fc40003f8e000 */
[----:B------:R-:W-:Y:S02]  /*0430*/  FSETP.NAN.AND P1, PT, R6, R6, PT ;  /* 0x000000060600720b */ /* 0x000fe40003f28000 */
[----:B------:R-:W-:Y:S01]  /*0440*/  FSETP.NAN.AND P2, PT, R7, R7, PT ;  /* 0x000000070700720b */ /* 0x000fe20003f48000 */
[----:B0-----:R-:W-:-:S06]  /*0450*/  IMAD.WIDE R2, R3, 0x4, R4 ;  /* 0x0000000403027825 */ /* 0x001fcc00078e0204 */
[----:B------:R-:W-:Y:S02]  /*0460*/  @P3 SEL R6, R6, 0x40c00000, P1 ;  /* 0x40c0000006063807 */ /* 0x000fe40000800000 */
[----:B------:R-:W-:Y:S01]  /*0470*/  @P4 SEL R7, R7, 0x40c00000, P2 ;  /* 0x40c0000007074807 */ /* 0x000fe20001000000 */
[----:B------:R-:W-:Y:S06]  /*0480*/  @P0 EXIT ;  /* 0x000000000000094d */ /* 0x000fec0003800000 */
[----:B------:R-:W-:Y:S01]  /*0490*/  STG.E.64 desc[UR4][R2.64], R6 ;  /* 0x0000000602007986 */ /* 0x000fe2000c101b04 */
[----:B------:R-:W-:Y:S05]  /*04a0*/  EXIT ;  /* 0x000000000000794d */ /* 0x000fea0003800000 */
.L_x_0:
[----:B------:R-:W-:-:S00]  /*04b0*/  BRA `(.L_x_0) ;  /* 0xfffffffc00fc7947 */ /* 0x000fc0000383ffff */
[----:B------:R-:W-:-:S00]  /*04c0*/  NOP ;  /* 0x0000000000007918 */ /* 0x000fc00000000000 */
        /* <DEDUP_REMOVED lines=11> */
.L_x_1:


//--------------------- .nv.global.init           --------------------------
	.section	.nv.global.init,"aw",@progbits
.nv.global.init:
	.type		_$_str,@object
	.size		_$_str,(_$_str_$_2 - _$_str)
_$_str:
        /*0000*/ 	.byte	0x5f, 0x5f, 0x43, 0x55, 0x44, 0x41, 0x5f, 0x46, 0x54, 0x5a, 0x00
	.type		_$_str_$_2,@object
	.size		_$_str_$_2,(.L_1 - _$_str_$_2)
_$_str_$_2:
        /*000b*/ 	.byte	0x5f, 0x5f, 0x43, 0x55, 0x44, 0x41, 0x5f, 0x50, 0x52, 0x45, 0x43, 0x5f, 0x53, 0x51, 0x52, 0x54
        /*001b*/ 	.byte	0x00
.L_1:


//--------------------- .nv.constant0.triton_poi_fused__native_batch_norm_legit_no_training_hardtanh_24 --------------------------
	.section	.nv.constant0.triton_poi_fused__native_batch_norm_legit_no_training_hardtanh_24,"a",@progbits
	.sectionflags	@""
	.align	4
.nv.constant0.triton_poi_fused__native_batch_norm_legit_no_training_hardtanh_24:
	.zero		580
